	.headerflags	@"EF_CUDA_TEXMODE_UNIFIED EF_CUDA_64BIT_ADDRESS EF_CUDA_ACCELERATORS EF_CUDA_SM90 EF_CUDA_VIRTUAL_SM(EF_CUDA_SM90)"
	.elftype	@"ET_EXEC"


//--------------------- .nv.info                  --------------------------
	.section	.nv.info,"",@"SHT_CUDA_INFO"
	.align	4


	//----- nvinfo : EIATTR_REGCOUNT
	.align		4
        /*0000*/ 	.byte	0x04, 0x2f
        /*0002*/ 	.short	(.L_1 - .L_0)
	.align		4
.L_0:
        /*0004*/ 	.word	index@(triton_poi_fused_mul_silu_7)
        /*0008*/ 	.word	0x0000000c


	//----- nvinfo : EIATTR_MIN_STACK_SIZE
	.align		4
.L_1:
        /*000c*/ 	.byte	0x04, 0x12
        /*000e*/ 	.short	(.L_3 - .L_2)
	.align		4
.L_2:
        /*0010*/ 	.word	index@(triton_poi_fused_mul_silu_7)
        /*0014*/ 	.word	0x00000000


	//----- nvinfo : EIATTR_FRAME_SIZE
	.align		4
.L_3:
        /*0018*/ 	.byte	0x04, 0x11
        /*001a*/ 	.short	(.L_5 - .L_4)
	.align		4
.L_4:
        /*001c*/ 	.word	index@(triton_poi_fused_mul_silu_7)
        /*0020*/ 	.word	0x00000000


	//----- nvinfo : EIATTR_MIN_STACK_SIZE
	.align		4
.L_5:
        /*0024*/ 	.byte	0x04, 0x12
        /*0026*/ 	.short	(.L_7 - .L_6)
	.align		4
.L_6:
        /*0028*/ 	.word	index@(triton_poi_fused_mul_silu_7)
        /*002c*/ 	.word	0x00000000
.L_7:


//--------------------- .nv.info.triton_poi_fused_mul_silu_7 --------------------------
	.section	.nv.info.triton_poi_fused_mul_silu_7,"",@"SHT_CUDA_INFO"
	.sectionflags	@""
	.align	4


	//----- nvinfo : EIATTR_CUDA_API_VERSION
	.align		4
        /*0000*/ 	.byte	0x04, 0x37
        /*0002*/ 	.short	(.L_9 - .L_8)
.L_8:
        /*0004*/ 	.word	0x0000007c


	//----- nvinfo : EIATTR_KPARAM_INFO
	.align		4
.L_9:
        /*0008*/ 	.byte	0x04, 0x17
        /*000a*/ 	.short	(.L_11 - .L_10)
.L_10:
        /*000c*/ 	.word	0x00000000
        /*0010*/ 	.short	0x0003
        /*0012*/ 	.short	0x0018
        /*0014*/ 	.byte	0x00, 0xf0, 0x11, 0x00


	//----- nvinfo : EIATTR_KPARAM_INFO
	.align		4
.L_11:
        /*0018*/ 	.byte	0x04, 0x17
        /*001a*/ 	.short	(.L_13 - .L_12)
.L_12:
        /*001c*/ 	.word	0x00000000
        /*0020*/ 	.short	0x0002
        /*0022*/ 	.short	0x0010
        /*0024*/ 	.byte	0x00, 0xf4, 0x21, 0x00


	//----- nvinfo : EIATTR_KPARAM_INFO
	.align		4
.L_13:
        /*0028*/ 	.byte	0x04, 0x17
        /*002a*/ 	.short	(.L_15 - .L_14)
.L_14:
        /*002c*/ 	.word	0x00000000
        /*0030*/ 	.short	0x0001
        /*0032*/ 	.short	0x0008
        /*0034*/ 	.byte	0x00, 0xf4, 0x21, 0x00


	//----- nvinfo : EIATTR_KPARAM_INFO
	.align		4
.L_15:
        /*0038*/ 	.byte	0x04, 0x17
        /*003a*/ 	.short	(.L_17 - .L_16)
.L_16:
        /*003c*/ 	.word	0x00000000
        /*0040*/ 	.short	0x0000
        /*0042*/ 	.short	0x0000
        /*0044*/ 	.byte	0x00, 0xf4, 0x21, 0x00


	//----- nvinfo : EIATTR_SPARSE_MMA_MASK
	.align		4
.L_17:
        /*0048*/ 	.byte	0x03, 0x50
        /*004a*/ 	.short	0x0000


	//----- nvinfo : EIATTR_MAXREG_COUNT
	.align		4
        /*004c*/ 	.byte	0x03, 0x1b
        /*004e*/ 	.short	0x00ff


	//----- nvinfo : EIATTR_EXIT_INSTR_OFFSETS
	.align		4
        /*0050*/ 	.byte	0x04, 0x1c
        /*0052*/ 	.short	(.L_19 - .L_18)


	//   ....[0]....
.L_18:
        /*0054*/ 	.word	0x00000200


	//   ....[1]....
        /*0058*/ 	.word	0x00000220


	//----- nvinfo : EIATTR_REQNTID
	.align		4
.L_19:
        /*005c*/ 	.byte	0x04, 0x10
        /*005e*/ 	.short	(.L_21 - .L_20)
.L_20:
        /*0060*/ 	.word	0x00000080
        /*0064*/ 	.word	0x00000001
        /*0068*/ 	.word	0x00000001


	//----- nvinfo : EIATTR_CBANK_PARAM_SIZE
	.align		4
.L_21:
        /*006c*/ 	.byte	0x03, 0x19
        /*006e*/ 	.short	0x001c


	//----- nvinfo : EIATTR_PARAM_CBANK
	.align		4
        /*0070*/ 	.byte	0x04, 0x0a
        /*0072*/ 	.short	(.L_23 - .L_22)
	.align		4
.L_22:
        /*0074*/ 	.word	index@(.nv.constant0.triton_poi_fused_mul_silu_7)
        /*0078*/ 	.short	0x0210
        /*007a*/ 	.short	0x001c


	//----- nvinfo : EIATTR_SW_WAR
	.align		4
.L_23:
        /*007c*/ 	.byte	0x04, 0x36
        /*007e*/ 	.short	(.L_25 - .L_24)
.L_24:
        /*0080*/ 	.word	0x00000008
.L_25:


//--------------------- .nv.callgraph             --------------------------
	.section	.nv.callgraph,"",@"SHT_CUDA_CALLGRAPH"
	.align	4
	.sectionentsize	8
	.align		4
        /*0000*/ 	.word	0x00000000
	.align		4
        /*0004*/ 	.word	0xffffffff
	.align		4
        /*0008*/ 	.word	0x00000000
	.align		4
        /*000c*/ 	.word	0xfffffffe
	.align		4
        /*0010*/ 	.word	0x00000000
	.align		4
        /*0014*/ 	.word	0xfffffffd
	.align		4
        /*0018*/ 	.word	0x00000000
	.align		4
        /*001c*/ 	.word	0xfffffffc


//--------------------- .text.triton_poi_fused_mul_silu_7 --------------------------
	.section	.text.triton_poi_fused_mul_silu_7,"ax",@progbits
	.align	128
        .global         triton_poi_fused_mul_silu_7
        .type           triton_poi_fused_mul_silu_7,@function
        .size           triton_poi_fused_mul_silu_7,(.L_x_1 - triton_poi_fused_mul_silu_7)
        .other          triton_poi_fused_mul_silu_7,@"STO_CUDA_ENTRY STV_DEFAULT"
triton_poi_fused_mul_silu_7:
.text.triton_poi_fused_mul_silu_7:
[----:B------:R-:W0:Y:S02]  /*0000*/  LDC R1, c[0x0][0x28] ;  /* 0x00000a00ff017b82 */ /* 0x000e240000000800 */
[----:B------:R-:W1:Y:S01]  /*0010*/  S2R R0, SR_TID.X ;  /* 0x0000000000007919 */ /* 0x000e620000002100 */
[----:B------:R-:W2:Y:S01]  /*0020*/  LDC.64 R2, c[0x0][0x210] ;  /* 0x00008400ff027b82 */ /* 0x000ea20000000a00 */
[----:B------:R-:W-:Y:S01]  /*0030*/  ULDC.64 UR4, c[0x0][0x208] ;  /* 0x0000820000047ab9 */ /* 0x000fe20000000a00 */
[----:B------:R-:W3:Y:S06]  /*0040*/  S2R R7, SR_CTAID.X ;  /* 0x0000000000077919 */ /* 0x000eec0000002500 */
[----:B------:R-:W4:Y:S01]  /*0050*/  LDC.64 R4, c[0x0][0x218] ;  /* 0x00008600ff047b82 */ /* 0x000f220000000a00 */
[----:B-1----:R-:W-:-:S04]  /*0060*/  LOP3.LUT R0, R0, 0x7f, RZ, 0xc0, !PT ;  /* 0x0000007f00007812 */ /* 0x002fc800078ec0ff */
[----:B---3--:R-:W-:Y:S01]  /*0070*/  LEA R7, R7, R0, 0x7 ;  /* 0x0000000007077211 */ /* 0x008fe200078e38ff */
[----:B------:R-:W-:-:S03]  /*0080*/  HFMA2.MMA R0, -RZ, RZ, 0, 0 ;  /* 0x00000000ff007435 */ /* 0x000fc600000001ff */
[C---:B------:R-:W-:Y:S01]  /*0090*/  ISETP.GE.AND P0, PT, R7.reuse, 0xc0, PT ;  /* 0x000000c00700780c */ /* 0x040fe20003f06270 */
[----:B--2---:R-:W-:-:S12]  /*00a0*/  IMAD.WIDE R2, R7, 0x4, R2 ;  /* 0x0000000407027825 */ /* 0x004fd800078e0202 */
[----:B------:R1:W2:Y:S01]  /*00b0*/  @!P0 LDG.E R0, desc[UR4][R2.64] ;  /* 0x0000000402008981 */ /* 0x0002a2000c1e1900 */
[----:B------:R-:W-:Y:S01]  /*00c0*/  MOV R6, RZ ;  /* 0x000000ff00067202 */ /* 0x000fe20000000f00 */
[----:B----4-:R-:W-:-:S05]  /*00d0*/  IMAD.WIDE R4, R7, 0x4, R4 ;  /* 0x0000000407047825 */ /* 0x010fca00078e0204 */
[----:B------:R3:W4:Y:S01]  /*00e0*/  @!P0 LDG.E R6, desc[UR4][R4.64] ;  /* 0x0000000404068981 */ /* 0x000722000c1e1900 */
[----:B-1----:R-:W1:Y:S01]  /*00f0*/  LDC.64 R2, c[0x0][0x220] ;  /* 0x00008800ff027b82 */ /* 0x002e620000000a00 */
[----:B---3--:R-:W-:Y:S01]  /*0100*/  HFMA2.MMA R4, -RZ, RZ, 1.625, 0 ;  /* 0x3e800000ff047435 */ /* 0x008fe200000001ff */
[----:B-1----:R-:W-:-:S04]  /*0110*/  IMAD.WIDE R2, R7, 0x4, R2 ;  /* 0x0000000407027825 */ /* 0x002fc800078e0202 */
[----:B--2---:R-:W-:-:S04]  /*0120*/  FADD R8, RZ, -R0 ;  /* 0x80000000ff087221 */ /* 0x004fc80000000000 */
[----:B------:R-:W-:-:S05]  /*0130*/  FMUL R8, R8, 1.4426950216293334961 ;  /* 0x3fb8aa3b08087820 */ /* 0x000fca0000400000 */
[----:B------:R-:W-:-:S13]  /*0140*/  FSETP.GEU.AND P1, PT, R8, -126, PT ;  /* 0xc2fc00000800780b */ /* 0x000fda0003f2e000 */
[----:B------:R-:W-:-:S04]  /*0150*/  @!P1 FMUL R8, R8, 0.5 ;  /* 0x3f00000008089820 */ /* 0x000fc80000400000 */
[----:B------:R-:W1:Y:S02]  /*0160*/  MUFU.EX2 R9, R8 ;  /* 0x0000000800097308 */ /* 0x000e640000000800 */
[----:B-1----:R-:W-:-:S04]  /*0170*/  @!P1 FMUL R9, R9, R9 ;  /* 0x0000000909099220 */ /* 0x002fc80000400000 */
[----:B------:R-:W-:-:S05]  /*0180*/  FADD R9, R9, 1 ;  /* 0x3f80000009097421 */ /* 0x000fca0000000000 */
[----:B------:R-:W-:-:S04]  /*0190*/  FSETP.GT.AND P1, PT, R9, 8.50705917302346158658e+37, PT ;  /* 0x7e8000000900780b */ /* 0x000fc80003f24000 */
[----:B------:R-:W-:-:S09]  /*01a0*/  FSEL R4, R4, 1, P1 ;  /* 0x3f80000004047808 */ /* 0x000fd20000800000 */
[----:B------:R-:W-:-:S06]  /*01b0*/  @P1 FMUL R9, R9, 0.25 ;  /* 0x3e80000009091820 */ /* 0x000fcc0000400000 */
[----:B------:R-:W1:Y:S02]  /*01c0*/  MUFU.RCP R9, R9 ;  /* 0x0000000900097308 */ /* 0x000e640000001000 */
[----:B-1----:R-:W-:-:S04]  /*01d0*/  FMUL R5, R9, R4 ;  /* 0x0000000409057220 */ /* 0x002fc80000400000 */
[----:B------:R-:W-:-:S04]  /*01e0*/  FMUL R5, R5, R0 ;  /* 0x0000000005057220 */ /* 0x000fc80000400000 */
[----:B----4-:R-:W-:Y:S01]  /*01f0*/  FMUL R5, R5, R6 ;  /* 0x0000000605057220 */ /* 0x010fe20000400000 */
[----:B------:R-:W-:Y:S06]  /*0200*/  @P0 EXIT ;  /* 0x000000000000094d */ /* 0x000fec0003800000 */
[----:B------:R-:W-:Y:S01]  /*0210*/  STG.E desc[UR4][R2.64], R5 ;  /* 0x0000000502007986 */ /* 0x000fe2000c101904 */
[----:B------:R-:W-:Y:S05]  /*0220*/  EXIT ;  /* 0x000000000000794d */ /* 0x000fea0003800000 */
.L_x_0:
[----:B------:R-:W-:-:S00]  /*0230*/  BRA `(.L_x_0) ;  /* 0xfffffffc00fc7947 */ /* 0x000fc0000383ffff */
[----:B------:R-:W-:-:S00]  /*0240*/  NOP ;  /* 0x0000000000007918 */ /* 0x000fc00000000000 */
        /* <DEDUP_REMOVED lines=11> */
.L_x_1:


//--------------------- .nv.constant0.triton_poi_fused_mul_silu_7 --------------------------
	.section	.nv.constant0.triton_poi_fused_mul_silu_7,"a",@progbits
	.sectionflags	@""
	.align	4
.nv.constant0.triton_poi_fused_mul_silu_7:
	.zero		556
